//
// Generated by NVIDIA NVVM Compiler
//
// Compiler Build ID: CL-36424714
// Cuda compilation tools, release 13.0, V13.0.88
// Based on NVVM 20.0.0
//

.version 9.0
.target sm_100
.address_size 64

	// .globl	_Z9bodyForce7BodySoAfi
// _ZZ9bodyForce7BodySoAfiE6shPosX has been demoted
// _ZZ9bodyForce7BodySoAfiE6shPosY has been demoted
// _ZZ9bodyForce7BodySoAfiE6shPosZ has been demoted

.visible .entry _Z9bodyForce7BodySoAfi(
	.param .align 8 .b8 _Z9bodyForce7BodySoAfi_param_0[48],
	.param .f32 _Z9bodyForce7BodySoAfi_param_1,
	.param .u32 _Z9bodyForce7BodySoAfi_param_2
)
{
	.reg .pred 	%p<16>;
	.reg .b32 	%r<41>;
	.reg .b32 	%f<223>;
	.reg .b64 	%rd<25>;
	// demoted variable
	.shared .align 4 .b8 _ZZ9bodyForce7BodySoAfiE6shPosX[1024];
	// demoted variable
	.shared .align 4 .b8 _ZZ9bodyForce7BodySoAfiE6shPosY[1024];
	// demoted variable
	.shared .align 4 .b8 _ZZ9bodyForce7BodySoAfiE6shPosZ[1024];
	ld.param.u64 	%rd9, [_Z9bodyForce7BodySoAfi_param_0+40];
	ld.param.u64 	%rd8, [_Z9bodyForce7BodySoAfi_param_0+32];
	ld.param.u64 	%rd7, [_Z9bodyForce7BodySoAfi_param_0+24];
	ld.param.u64 	%rd6, [_Z9bodyForce7BodySoAfi_param_0+16];
	ld.param.u64 	%rd5, [_Z9bodyForce7BodySoAfi_param_0+8];
	ld.param.u64 	%rd4, [_Z9bodyForce7BodySoAfi_param_0];
	ld.param.f32 	%f67, [_Z9bodyForce7BodySoAfi_param_1];
	ld.param.u32 	%r16, [_Z9bodyForce7BodySoAfi_param_2];
	cvta.to.global.u64 	%rd1, %rd4;
	cvta.to.global.u64 	%rd2, %rd5;
	cvta.to.global.u64 	%rd3, %rd6;
	mov.u32 	%r17, %ctaid.x;
	mov.u32 	%r18, %ntid.x;
	mov.u32 	%r1, %tid.x;
	mad.lo.s32 	%r2, %r17, %r18, %r1;
	setp.ge.s32 	%p1, %r2, %r16;
	@%p1 bra 	$L__BB0_2;
	mul.wide.s32 	%rd10, %r2, 4;
	add.s64 	%rd11, %rd1, %rd10;
	ld.global.f32 	%f185, [%rd11];
	add.s64 	%rd12, %rd2, %rd10;
	ld.global.f32 	%f184, [%rd12];
	add.s64 	%rd13, %rd3, %rd10;
	ld.global.f32 	%f186, [%rd13];
$L__BB0_2:
	setp.lt.s32 	%p2, %r16, 1;
	mov.f32 	%f193, 0f00000000;
	mov.f32 	%f194, %f193;
	mov.f32 	%f195, %f193;
	@%p2 bra 	$L__BB0_26;
	add.s32 	%r20, %r16, 255;
	shr.u32 	%r3, %r20, 8;
	shl.b32 	%r21, %r1, 2;
	mov.u32 	%r22, _ZZ9bodyForce7BodySoAfiE6shPosY;
	add.s32 	%r4, %r22, %r21;
	mov.u32 	%r23, _ZZ9bodyForce7BodySoAfiE6shPosZ;
	add.s32 	%r5, %r23, %r21;
	mov.f32 	%f195, 0f00000000;
	mov.b32 	%r39, 0;
	mov.f32 	%f194, %f195;
	mov.f32 	%f193, %f195;
$L__BB0_4:
	shl.b32 	%r7, %r39, 8;
	add.s32 	%r8, %r7, %r1;
	setp.ge.s32 	%p3, %r8, %r16;
	@%p3 bra 	$L__BB0_6;
	mul.wide.s32 	%rd14, %r8, 4;
	add.s64 	%rd15, %rd1, %rd14;
	ld.global.f32 	%f71, [%rd15];
	shl.b32 	%r24, %r1, 2;
	mov.u32 	%r25, _ZZ9bodyForce7BodySoAfiE6shPosX;
	add.s32 	%r26, %r25, %r24;
	st.shared.f32 	[%r26], %f71;
	add.s64 	%rd16, %rd2, %rd14;
	ld.global.f32 	%f72, [%rd16];
	st.shared.f32 	[%r4], %f72;
	add.s64 	%rd17, %rd3, %rd14;
	ld.global.f32 	%f73, [%rd17];
	st.shared.f32 	[%r5], %f73;
$L__BB0_6:
	setp.ge.s32 	%p4, %r2, %r16;
	bar.sync 	0;
	@%p4 bra 	$L__BB0_25;
	mov.b32 	%r40, 0;
$L__BB0_8:
	.pragma "nounroll";
	add.s32 	%r10, %r7, %r40;
	setp.ge.s32 	%p5, %r10, %r16;
	shl.b32 	%r28, %r40, 2;
	mov.u32 	%r29, _ZZ9bodyForce7BodySoAfiE6shPosX;
	add.s32 	%r11, %r29, %r28;
	mov.u32 	%r30, _ZZ9bodyForce7BodySoAfiE6shPosY;
	add.s32 	%r12, %r30, %r28;
	mov.u32 	%r31, _ZZ9bodyForce7BodySoAfiE6shPosZ;
	add.s32 	%r13, %r31, %r28;
	@%p5 bra 	$L__BB0_10;
	ld.shared.f32 	%f74, [%r11];
	sub.f32 	%f75, %f74, %f185;
	ld.shared.f32 	%f76, [%r12];
	sub.f32 	%f77, %f76, %f184;
	ld.shared.f32 	%f78, [%r13];
	sub.f32 	%f79, %f78, %f186;
	mul.f32 	%f80, %f77, %f77;
	fma.rn.f32 	%f81, %f75, %f75, %f80;
	fma.rn.f32 	%f82, %f79, %f79, %f81;
	add.f32 	%f83, %f82, 0f3089705F;
	rsqrt.approx.f32 	%f84, %f83;
	mul.f32 	%f85, %f84, %f84;
	mul.f32 	%f86, %f84, %f85;
	fma.rn.f32 	%f195, %f75, %f86, %f195;
	fma.rn.f32 	%f194, %f77, %f86, %f194;
	fma.rn.f32 	%f193, %f79, %f86, %f193;
$L__BB0_10:
	add.s32 	%r32, %r10, 1;
	setp.ge.s32 	%p6, %r32, %r16;
	@%p6 bra 	$L__BB0_12;
	ld.shared.f32 	%f87, [%r11+4];
	sub.f32 	%f88, %f87, %f185;
	ld.shared.f32 	%f89, [%r12+4];
	sub.f32 	%f90, %f89, %f184;
	ld.shared.f32 	%f91, [%r13+4];
	sub.f32 	%f92, %f91, %f186;
	mul.f32 	%f93, %f90, %f90;
	fma.rn.f32 	%f94, %f88, %f88, %f93;
	fma.rn.f32 	%f95, %f92, %f92, %f94;
	add.f32 	%f96, %f95, 0f3089705F;
	rsqrt.approx.f32 	%f97, %f96;
	mul.f32 	%f98, %f97, %f97;
	mul.f32 	%f99, %f97, %f98;
	fma.rn.f32 	%f195, %f88, %f99, %f195;
	fma.rn.f32 	%f194, %f90, %f99, %f194;
	fma.rn.f32 	%f193, %f92, %f99, %f193;
$L__BB0_12:
	add.s32 	%r33, %r10, 2;
	setp.ge.s32 	%p7, %r33, %r16;
	@%p7 bra 	$L__BB0_14;
	ld.shared.f32 	%f100, [%r11+8];
	sub.f32 	%f101, %f100, %f185;
	ld.shared.f32 	%f102, [%r12+8];
	sub.f32 	%f103, %f102, %f184;
	ld.shared.f32 	%f104, [%r13+8];
	sub.f32 	%f105, %f104, %f186;
	mul.f32 	%f106, %f103, %f103;
	fma.rn.f32 	%f107, %f101, %f101, %f106;
	fma.rn.f32 	%f108, %f105, %f105, %f107;
	add.f32 	%f109, %f108, 0f3089705F;
	rsqrt.approx.f32 	%f110, %f109;
	mul.f32 	%f111, %f110, %f110;
	mul.f32 	%f112, %f110, %f111;
	fma.rn.f32 	%f195, %f101, %f112, %f195;
	fma.rn.f32 	%f194, %f103, %f112, %f194;
	fma.rn.f32 	%f193, %f105, %f112, %f193;
$L__BB0_14:
	add.s32 	%r34, %r10, 3;
	setp.ge.s32 	%p8, %r34, %r16;
	@%p8 bra 	$L__BB0_16;
	ld.shared.f32 	%f113, [%r11+12];
	sub.f32 	%f114, %f113, %f185;
	ld.shared.f32 	%f115, [%r12+12];
	sub.f32 	%f116, %f115, %f184;
	ld.shared.f32 	%f117, [%r13+12];
	sub.f32 	%f118, %f117, %f186;
	mul.f32 	%f119, %f116, %f116;
	fma.rn.f32 	%f120, %f114, %f114, %f119;
	fma.rn.f32 	%f121, %f118, %f118, %f120;
	add.f32 	%f122, %f121, 0f3089705F;
	rsqrt.approx.f32 	%f123, %f122;
	mul.f32 	%f124, %f123, %f123;
	mul.f32 	%f125, %f123, %f124;
	fma.rn.f32 	%f195, %f114, %f125, %f195;
	fma.rn.f32 	%f194, %f116, %f125, %f194;
	fma.rn.f32 	%f193, %f118, %f125, %f193;
$L__BB0_16:
	add.s32 	%r35, %r10, 4;
	setp.ge.s32 	%p9, %r35, %r16;
	@%p9 bra 	$L__BB0_18;
	ld.shared.f32 	%f126, [%r11+16];
	sub.f32 	%f127, %f126, %f185;
	ld.shared.f32 	%f128, [%r12+16];
	sub.f32 	%f129, %f128, %f184;
	ld.shared.f32 	%f130, [%r13+16];
	sub.f32 	%f131, %f130, %f186;
	mul.f32 	%f132, %f129, %f129;
	fma.rn.f32 	%f133, %f127, %f127, %f132;
	fma.rn.f32 	%f134, %f131, %f131, %f133;
	add.f32 	%f135, %f134, 0f3089705F;
	rsqrt.approx.f32 	%f136, %f135;
	mul.f32 	%f137, %f136, %f136;
	mul.f32 	%f138, %f136, %f137;
	fma.rn.f32 	%f195, %f127, %f138, %f195;
	fma.rn.f32 	%f194, %f129, %f138, %f194;
	fma.rn.f32 	%f193, %f131, %f138, %f193;
$L__BB0_18:
	add.s32 	%r36, %r10, 5;
	setp.ge.s32 	%p10, %r36, %r16;
	@%p10 bra 	$L__BB0_20;
	ld.shared.f32 	%f139, [%r11+20];
	sub.f32 	%f140, %f139, %f185;
	ld.shared.f32 	%f141, [%r12+20];
	sub.f32 	%f142, %f141, %f184;
	ld.shared.f32 	%f143, [%r13+20];
	sub.f32 	%f144, %f143, %f186;
	mul.f32 	%f145, %f142, %f142;
	fma.rn.f32 	%f146, %f140, %f140, %f145;
	fma.rn.f32 	%f147, %f144, %f144, %f146;
	add.f32 	%f148, %f147, 0f3089705F;
	rsqrt.approx.f32 	%f149, %f148;
	mul.f32 	%f150, %f149, %f149;
	mul.f32 	%f151, %f149, %f150;
	fma.rn.f32 	%f195, %f140, %f151, %f195;
	fma.rn.f32 	%f194, %f142, %f151, %f194;
	fma.rn.f32 	%f193, %f144, %f151, %f193;
$L__BB0_20:
	add.s32 	%r37, %r10, 6;
	setp.ge.s32 	%p11, %r37, %r16;
	@%p11 bra 	$L__BB0_22;
	ld.shared.f32 	%f152, [%r11+24];
	sub.f32 	%f153, %f152, %f185;
	ld.shared.f32 	%f154, [%r12+24];
	sub.f32 	%f155, %f154, %f184;
	ld.shared.f32 	%f156, [%r13+24];
	sub.f32 	%f157, %f156, %f186;
	mul.f32 	%f158, %f155, %f155;
	fma.rn.f32 	%f159, %f153, %f153, %f158;
	fma.rn.f32 	%f160, %f157, %f157, %f159;
	add.f32 	%f161, %f160, 0f3089705F;
	rsqrt.approx.f32 	%f162, %f161;
	mul.f32 	%f163, %f162, %f162;
	mul.f32 	%f164, %f162, %f163;
	fma.rn.f32 	%f195, %f153, %f164, %f195;
	fma.rn.f32 	%f194, %f155, %f164, %f194;
	fma.rn.f32 	%f193, %f157, %f164, %f193;
$L__BB0_22:
	add.s32 	%r38, %r10, 7;
	setp.ge.s32 	%p12, %r38, %r16;
	@%p12 bra 	$L__BB0_24;
	ld.shared.f32 	%f165, [%r11+28];
	sub.f32 	%f166, %f165, %f185;
	ld.shared.f32 	%f167, [%r12+28];
	sub.f32 	%f168, %f167, %f184;
	ld.shared.f32 	%f169, [%r13+28];
	sub.f32 	%f170, %f169, %f186;
	mul.f32 	%f171, %f168, %f168;
	fma.rn.f32 	%f172, %f166, %f166, %f171;
	fma.rn.f32 	%f173, %f170, %f170, %f172;
	add.f32 	%f174, %f173, 0f3089705F;
	rsqrt.approx.f32 	%f175, %f174;
	mul.f32 	%f176, %f175, %f175;
	mul.f32 	%f177, %f175, %f176;
	fma.rn.f32 	%f195, %f166, %f177, %f195;
	fma.rn.f32 	%f194, %f168, %f177, %f194;
	fma.rn.f32 	%f193, %f170, %f177, %f193;
$L__BB0_24:
	add.s32 	%r40, %r40, 8;
	setp.ne.s32 	%p13, %r40, 256;
	@%p13 bra 	$L__BB0_8;
$L__BB0_25:
	bar.sync 	0;
	add.s32 	%r39, %r39, 1;
	setp.ne.s32 	%p14, %r39, %r3;
	@%p14 bra 	$L__BB0_4;
$L__BB0_26:
	setp.ge.s32 	%p15, %r2, %r16;
	@%p15 bra 	$L__BB0_28;
	cvta.to.global.u64 	%rd18, %rd7;
	mul.wide.s32 	%rd19, %r2, 4;
	add.s64 	%rd20, %rd18, %rd19;
	ld.global.f32 	%f178, [%rd20];
	fma.rn.f32 	%f179, %f67, %f195, %f178;
	st.global.f32 	[%rd20], %f179;
	cvta.to.global.u64 	%rd21, %rd8;
	add.s64 	%rd22, %rd21, %rd19;
	ld.global.f32 	%f180, [%rd22];
	fma.rn.f32 	%f181, %f67, %f194, %f180;
	st.global.f32 	[%rd22], %f181;
	cvta.to.global.u64 	%rd23, %rd9;
	add.s64 	%rd24, %rd23, %rd19;
	ld.global.f32 	%f182, [%rd24];
	fma.rn.f32 	%f183, %f67, %f193, %f182;
	st.global.f32 	[%rd24], %f183;
$L__BB0_28:
	ret;

}
	// .globl	_Z18integratePositions7BodySoAfi
.visible .entry _Z18integratePositions7BodySoAfi(
	.param .align 8 .b8 _Z18integratePositions7BodySoAfi_param_0[48],
	.param .f32 _Z18integratePositions7BodySoAfi_param_1,
	.param .u32 _Z18integratePositions7BodySoAfi_param_2
)
{
	.reg .pred 	%p<2>;
	.reg .b32 	%r<6>;
	.reg .b32 	%f<11>;
	.reg .b64 	%rd<20>;

	ld.param.u64 	%rd6, [_Z18integratePositions7BodySoAfi_param_0+40];
	ld.param.u64 	%rd5, [_Z18integratePositions7BodySoAfi_param_0+32];
	ld.param.u64 	%rd4, [_Z18integratePositions7BodySoAfi_param_0+24];
	ld.param.u64 	%rd3, [_Z18integratePositions7BodySoAfi_param_0+16];
	ld.param.u64 	%rd2, [_Z18integratePositions7BodySoAfi_param_0+8];
	ld.param.u64 	%rd1, [_Z18integratePositions7BodySoAfi_param_0];
	ld.param.f32 	%f1, [_Z18integratePositions7BodySoAfi_param_1];
	ld.param.u32 	%r2, [_Z18integratePositions7BodySoAfi_param_2];
	mov.u32 	%r3, %ctaid.x;
	mov.u32 	%r4, %ntid.x;
	mov.u32 	%r5, %tid.x;
	mad.lo.s32 	%r1, %r3, %r4, %r5;
	setp.ge.s32 	%p1, %r1, %r2;
	@%p1 bra 	$L__BB1_2;
	cvta.to.global.u64 	%rd7, %rd6;
	cvta.to.global.u64 	%rd8, %rd5;
	cvta.to.global.u64 	%rd9, %rd4;
	cvta.to.global.u64 	%rd10, %rd3;
	cvta.to.global.u64 	%rd11, %rd2;
	cvta.to.global.u64 	%rd12, %rd1;
	mul.wide.s32 	%rd13, %r1, 4;
	add.s64 	%rd14, %rd9, %rd13;
	ld.global.f32 	%f2, [%rd14];
	add.s64 	%rd15, %rd12, %rd13;
	ld.global.f32 	%f3, [%rd15];
	fma.rn.f32 	%f4, %f1, %f2, %f3;
	st.global.f32 	[%rd15], %f4;
	add.s64 	%rd16, %rd8, %rd13;
	ld.global.f32 	%f5, [%rd16];
	add.s64 	%rd17, %rd11, %rd13;
	ld.global.f32 	%f6, [%rd17];
	fma.rn.f32 	%f7, %f1, %f5, %f6;
	st.global.f32 	[%rd17], %f7;
	add.s64 	%rd18, %rd7, %rd13;
	ld.global.f32 	%f8, [%rd18];
	add.s64 	%rd19, %rd10, %rd13;
	ld.global.f32 	%f9, [%rd19];
	fma.rn.f32 	%f10, %f1, %f8, %f9;
	st.global.f32 	[%rd19], %f10;
$L__BB1_2:
	ret;

}


// ===== COMPILED SASS (sm_100) =====

	.target	sm_100

	.elftype	@"ET_EXEC"


//--------------------- .note.nv.tkinfo           --------------------------
	.section	.note.nv.tkinfo,"",@"SHT_NOTE"
	.sectionflags	@"SHF_NOTE_NV_TKINFO"
	.tkinfo
        /*0018*/ 	.word	0x00000002
        /*0030*/ 	.string	""
        /*0030*/ 	.string	"ptxas"
        /*0030*/ 	.string	"Cuda compilation tools, release 13.0, V13.0.88"
        /*0030*/ 	.string	"Build cuda_13.0.r13.0/compiler.36424714_0"
        /*0030*/ 	.string	"-arch sm_100 -m 64 "



//--------------------- .note.nv.cuinfo           --------------------------
	.section	.note.nv.cuinfo,"",@"SHT_NOTE"
	.sectionflags	@"SHF_NOTE_NV_CUINFO"
        /*0018*/ 	.short	0x0002
        /*001a*/ 	.short	0x0064
        /*001c*/ 	.short	0x0082
	.zero		2


//--------------------- .nv.info                  --------------------------
	.section	.nv.info,"",@"SHT_CUDA_INFO"
	.align	4


	//----- nvinfo : EIATTR_REGCOUNT
	.align		4
        /*0000*/ 	.byte	0x04, 0x2f
        /*0002*/ 	.short	(.L_1 - .L_0)
	.align		4
.L_0:
        /*0004*/ 	.word	index@(_Z9bodyForce7BodySoAfi)
        /*0008*/ 	.word	0x0000001b


	//----- nvinfo : EIATTR_FRAME_SIZE
	.align		4
.L_1:
        /*000c*/ 	.byte	0x04, 0x11
        /*000e*/ 	.short	(.L_3 - .L_2)
	.align		4
.L_2:
        /*0010*/ 	.word	index@(_Z9bodyForce7BodySoAfi)
        /*0014*/ 	.word	0x00000000


	//----- nvinfo : EIATTR_REGCOUNT
	.align		4
.L_3:
        /*0018*/ 	.byte	0x04, 0x2f
        /*001a*/ 	.short	(.L_5 - .L_4)
	.align		4
.L_4:
        /*001c*/ 	.word	index@(_Z18integratePositions7BodySoAfi)
        /*0020*/ 	.word	0x00000014


	//----- nvinfo : EIATTR_FRAME_SIZE
	.align		4
.L_5:
        /*0024*/ 	.byte	0x04, 0x11
        /*0026*/ 	.short	(.L_7 - .L_6)
	.align		4
.L_6:
        /*0028*/ 	.word	index@(_Z18integratePositions7BodySoAfi)
        /*002c*/ 	.word	0x00000000


	//----- nvinfo : EIATTR_MIN_STACK_SIZE
	.align		4
.L_7:
        /*0030*/ 	.byte	0x04, 0x12
        /*0032*/ 	.short	(.L_9 - .L_8)
	.align		4
.L_8:
        /*0034*/ 	.word	index@(_Z18integratePositions7BodySoAfi)
        /*0038*/ 	.word	0x00000000


	//----- nvinfo : EIATTR_MIN_STACK_SIZE
	.align		4
.L_9:
        /*003c*/ 	.byte	0x04, 0x12
        /*003e*/ 	.short	(.L_11 - .L_10)
	.align		4
.L_10:
        /*0040*/ 	.word	index@(_Z9bodyForce7BodySoAfi)
        /*0044*/ 	.word	0x00000000
.L_11:


//--------------------- .nv.compat                --------------------------
	.section	.nv.compat,"",@"SHT_CUDA_COMPAT_INFO"
	.align	4
        /*0000*/ 	.byte	0x02, 0x09, 0x00, 0x00, 0x02, 0x02, 0x01, 0x00, 0x02, 0x05, 0x05, 0x00, 0x03, 0x07, 0x01, 0x01
        /*0010*/ 	.byte	0x02, 0x03, 0x00, 0x00, 0x02, 0x06, 0x01, 0x00, 0x04, 0x0b, 0x08, 0x00, 0x01, 0x00, 0x00, 0x00
        /*0020*/ 	.byte	0x00, 0x00, 0x00, 0x00


//--------------------- .nv.info._Z18integratePositions7BodySoAfi --------------------------
	.section	.nv.info._Z18integratePositions7BodySoAfi,"",@"SHT_CUDA_INFO"
	.sectionflags	@""
	.align	4


	//----- nvinfo : EIATTR_CUDA_API_VERSION
	.align		4
        /*0000*/ 	.byte	0x04, 0x37
        /*0002*/ 	.short	(.L_13 - .L_12)
.L_12:
        /*0004*/ 	.word	0x00000082


	//----- nvinfo : EIATTR_KPARAM_INFO
	.align		4
.L_13:
        /*0008*/ 	.byte	0x04, 0x17
        /*000a*/ 	.short	(.L_15 - .L_14)
.L_14:
        /*000c*/ 	.word	0x00000000
        /*0010*/ 	.short	0x0002
        /*0012*/ 	.short	0x0034
        /*0014*/ 	.byte	0x00, 0xf0, 0x11, 0x00


	//----- nvinfo : EIATTR_KPARAM_INFO
	.align		4
.L_15:
        /*0018*/ 	.byte	0x04, 0x17
        /*001a*/ 	.short	(.L_17 - .L_16)
.L_16:
        /*001c*/ 	.word	0x00000000
        /*0020*/ 	.short	0x0001
        /*0022*/ 	.short	0x0030
        /*0024*/ 	.byte	0x00, 0xf0, 0x11, 0x00


	//----- nvinfo : EIATTR_KPARAM_INFO
	.align		4
.L_17:
        /*0028*/ 	.byte	0x04, 0x17
        /*002a*/ 	.short	(.L_19 - .L_18)
.L_18:
        /*002c*/ 	.word	0x00000000
        /*0030*/ 	.short	0x0000
        /*0032*/ 	.short	0x0000
        /*0034*/ 	.byte	0x00, 0xf0, 0xc1, 0x00


	//----- nvinfo : EIATTR_SPARSE_MMA_MASK
	.align		4
.L_19:
        /*0038*/ 	.byte	0x03, 0x50
        /*003a*/ 	.short	0x0000


	//----- nvinfo : EIATTR_MAXREG_COUNT
	.align		4
        /*003c*/ 	.byte	0x03, 0x1b
        /*003e*/ 	.short	0x00ff


	//----- nvinfo : EIATTR_MERCURY_ISA_VERSION
	.align		4
        /*0040*/ 	.byte	0x03, 0x5f
        /*0042*/ 	.short	0x0101


	//----- nvinfo : EIATTR_VRC_CTA_INIT_COUNT
	.align		4
        /*0044*/ 	.byte	0x02, 0x4a
	.zero		1
	.zero		1


	//----- nvinfo : EIATTR_EXIT_INSTR_OFFSETS
	.align		4
        /*0048*/ 	.byte	0x04, 0x1c
        /*004a*/ 	.short	(.L_21 - .L_20)


	//   ....[0]....
.L_20:
        /*004c*/ 	.word	0x00000070


	//   ....[1]....
        /*0050*/ 	.word	0x00000220


	//----- nvinfo : EIATTR_CBANK_PARAM_SIZE
	.align		4
.L_21:
        /*0054*/ 	.byte	0x03, 0x19
        /*0056*/ 	.short	0x0038


	//----- nvinfo : EIATTR_PARAM_CBANK
	.align		4
        /*0058*/ 	.byte	0x04, 0x0a
        /*005a*/ 	.short	(.L_23 - .L_22)
	.align		4
.L_22:
        /*005c*/ 	.word	index@(.nv.constant0._Z18integratePositions7BodySoAfi)
        /*0060*/ 	.short	0x0380
        /*0062*/ 	.short	0x0038


	//----- nvinfo : EIATTR_SW_WAR
	.align		4
.L_23:
        /*0064*/ 	.byte	0x04, 0x36
        /*0066*/ 	.short	(.L_25 - .L_24)
.L_24:
        /*0068*/ 	.word	0x00000008
.L_25:


//--------------------- .nv.info._Z9bodyForce7BodySoAfi --------------------------
	.section	.nv.info._Z9bodyForce7BodySoAfi,"",@"SHT_CUDA_INFO"
	.sectionflags	@""
	.align	4


	//----- nvinfo : EIATTR_CUDA_API_VERSION
	.align		4
        /*0000*/ 	.byte	0x04, 0x37
        /*0002*/ 	.short	(.L_27 - .L_26)
.L_26:
        /*0004*/ 	.word	0x00000082


	//----- nvinfo : EIATTR_KPARAM_INFO
	.align		4
.L_27:
        /*0008*/ 	.byte	0x04, 0x17
        /*000a*/ 	.short	(.L_29 - .L_28)
.L_28:
        /*000c*/ 	.word	0x00000000
        /*0010*/ 	.short	0x0002
        /*0012*/ 	.short	0x0034
        /*0014*/ 	.byte	0x00, 0xf0, 0x11, 0x00


	//----- nvinfo : EIATTR_KPARAM_INFO
	.align		4
.L_29:
        /*0018*/ 	.byte	0x04, 0x17
        /*001a*/ 	.short	(.L_31 - .L_30)
.L_30:
        /*001c*/ 	.word	0x00000000
        /*0020*/ 	.short	0x0001
        /*0022*/ 	.short	0x0030
        /*0024*/ 	.byte	0x00, 0xf0, 0x11, 0x00


	//----- nvinfo : EIATTR_KPARAM_INFO
	.align		4
.L_31:
        /*0028*/ 	.byte	0x04, 0x17
        /*002a*/ 	.short	(.L_33 - .L_32)
.L_32:
        /*002c*/ 	.word	0x00000000
        /*0030*/ 	.short	0x0000
        /*0032*/ 	.short	0x0000
        /*0034*/ 	.byte	0x00, 0xf0, 0xc1, 0x00


	//----- nvinfo : EIATTR_SPARSE_MMA_MASK
	.align		4
.L_33:
        /*0038*/ 	.byte	0x03, 0x50
        /*003a*/ 	.short	0x0000


	//----- nvinfo : EIATTR_MAXREG_COUNT
	.align		4
        /*003c*/ 	.byte	0x03, 0x1b
        /*003e*/ 	.short	0x00ff


	//----- nvinfo : EIATTR_NUM_BARRIERS
	.align		4
        /*0040*/ 	.byte	0x02, 0x4c
        /*0042*/ 	.byte	0x01
	.zero		1


	//----- nvinfo : EIATTR_MERCURY_ISA_VERSION
	.align		4
        /*0044*/ 	.byte	0x03, 0x5f
        /*0046*/ 	.short	0x0101


	//----- nvinfo : EIATTR_VRC_CTA_INIT_COUNT
	.align		4
        /*0048*/ 	.byte	0x02, 0x4a
	.zero		1
	.zero		1


	//----- nvinfo : EIATTR_EXIT_INSTR_OFFSETS
	.align		4
        /*004c*/ 	.byte	0x04, 0x1c
        /*004e*/ 	.short	(.L_35 - .L_34)


	//   ....[0]....
.L_34:
        /*0050*/ 	.word	0x00001080


	//   ....[1]....
        /*0054*/ 	.word	0x00001190


	//----- nvinfo : EIATTR_CRS_STACK_SIZE
	.align		4
.L_35:
        /*0058*/ 	.byte	0x04, 0x1e
        /*005a*/ 	.short	(.L_37 - .L_36)
.L_36:
        /*005c*/ 	.word	0x00000000


	//----- nvinfo : EIATTR_CBANK_PARAM_SIZE
	.align		4
.L_37:
        /*0060*/ 	.byte	0x03, 0x19
        /*0062*/ 	.short	0x0038


	//----- nvinfo : EIATTR_PARAM_CBANK
	.align		4
        /*0064*/ 	.byte	0x04, 0x0a
        /*0066*/ 	.short	(.L_39 - .L_38)
	.align		4
.L_38:
        /*0068*/ 	.word	index@(.nv.constant0._Z9bodyForce7BodySoAfi)
        /*006c*/ 	.short	0x0380
        /*006e*/ 	.short	0x0038


	//----- nvinfo : EIATTR_SW_WAR
	.align		4
.L_39:
        /*0070*/ 	.byte	0x04, 0x36
        /*0072*/ 	.short	(.L_41 - .L_40)
.L_40:
        /*0074*/ 	.word	0x00000008
.L_41:


//--------------------- .nv.callgraph             --------------------------
	.section	.nv.callgraph,"",@"SHT_CUDA_CALLGRAPH"
	.align	4
	.sectionentsize	8
	.align		4
        /*0000*/ 	.word	0x00000000
	.align		4
        /*0004*/ 	.word	0xffffffff
	.align		4
        /*0008*/ 	.word	0x00000000
	.align		4
        /*000c*/ 	.word	0xfffffffe
	.align		4
        /*0010*/ 	.word	0x00000000
	.align		4
        /*0014*/ 	.word	0xfffffffd
	.align		4
        /*0018*/ 	.word	0x00000000
	.align		4
        /*001c*/ 	.word	0xfffffffc


//--------------------- .text._Z18integratePositions7BodySoAfi --------------------------
	.section	.text._Z18integratePositions7BodySoAfi,"ax",@progbits
	.align	128
        .global         _Z18integratePositions7BodySoAfi
        .type           _Z18integratePositions7BodySoAfi,@function
        .size           _Z18integratePositions7BodySoAfi,(.L_x_19 - _Z18integratePositions7BodySoAfi)
        .other          _Z18integratePositions7BodySoAfi,@"STO_CUDA_ENTRY STV_DEFAULT"
_Z18integratePositions7BodySoAfi:
.text._Z18integratePositions7BodySoAfi:
[----:B------:R-:W-:Y:S01]  /*0000*/  LDC R1, c[0x0][0x37c] ;  /* 0x0000df00ff017b82 */ /* 0x000fe20000000800 */
[----:B------:R-:W0:Y:S07]  /*0010*/  S2R R0, SR_TID.X ;  /* 0x0000000000007919 */ /* 0x000e2e0000002100 */
[----:B------:R-:W0:Y:S01]  /*0020*/  S2UR UR4, SR_CTAID.X ;  /* 0x00000000000479c3 */ /* 0x000e220000002500 */
[----:B------:R-:W1:Y:S07]  /*0030*/  LDCU UR5, c[0x0][0x3b4] ;  /* 0x00007680ff0577ac */ /* 0x000e6e0008000800 */
[----:B------:R-:W0:Y:S02]  /*0040*/  LDC R13, c[0x0][0x360] ;  /* 0x0000d800ff0d7b82 */ /* 0x000e240000000800 */
[----:B0-----:R-:W-:-:S05]  /*0050*/  IMAD R13, R13, UR4, R0 ;  /* 0x000000040d0d7c24 */ /* 0x001fca000f8e0200 */
[----:B-1----:R-:W-:-:S13]  /*0060*/  ISETP.GE.AND P0, PT, R13, UR5, PT ;  /* 0x000000050d007c0c */ /* 0x002fda000bf06270 */
[----:B------:R-:W-:Y:S05]  /*0070*/  @P0 EXIT ;  /* 0x000000000000094d */ /* 0x000fea0003800000 */
[----:B------:R-:W0:Y:S01]  /*0080*/  LDC.64 R2, c[0x0][0x398] ;  /* 0x0000e600ff027b82 */ /* 0x000e220000000a00 */
[----:B------:R-:W1:Y:S01]  /*0090*/  LDCU.64 UR4, c[0x0][0x358] ;  /* 0x00006b00ff0477ac */ /* 0x000e620008000a00 */
[----:B------:R-:W2:Y:S06]  /*00a0*/  LDCU UR6, c[0x0][0x3b0] ;  /* 0x00007600ff0677ac */ /* 0x000eac0008000800 */
[----:B------:R-:W3:Y:S08]  /*00b0*/  LDC.64 R4, c[0x0][0x380] ;  /* 0x0000e000ff047b82 */ /* 0x000ef00000000a00 */
[----:B------:R-:W4:Y:S01]  /*00c0*/  LDC.64 R6, c[0x0][0x3a0] ;  /* 0x0000e800ff067b82 */ /* 0x000f220000000a00 */
[----:B0-----:R-:W-:-:S07]  /*00d0*/  IMAD.WIDE R2, R13, 0x4, R2 ;  /* 0x000000040d027825 */ /* 0x001fce00078e0202 */
[----:B------:R-:W0:Y:S01]  /*00e0*/  LDC.64 R8, c[0x0][0x388] ;  /* 0x0000e200ff087b82 */ /* 0x000e220000000a00 */
[----:B-1----:R-:W2:Y:S01]  /*00f0*/  LDG.E R2, desc[UR4][R2.64] ;  /* 0x0000000402027981 */ /* 0x002ea2000c1e1900 */
[----:B---3--:R-:W-:-:S05]  /*0100*/  IMAD.WIDE R4, R13, 0x4, R4 ;  /* 0x000000040d047825 */ /* 0x008fca00078e0204 */
[----:B------:R-:W2:Y:S01]  /*0110*/  LDG.E R11, desc[UR4][R4.64] ;  /* 0x00000004040b7981 */ /* 0x000ea2000c1e1900 */
[----:B----4-:R-:W-:-:S04]  /*0120*/  IMAD.WIDE R6, R13, 0x4, R6 ;  /* 0x000000040d067825 */ /* 0x010fc800078e0206 */
[----:B0-----:R-:W-:-:S04]  /*0130*/  IMAD.WIDE R8, R13, 0x4, R8 ;  /* 0x000000040d087825 */ /* 0x001fc800078e0208 */
[----:B--2---:R-:W-:Y:S02]  /*0140*/  FFMA R15, R2, UR6, R11 ;  /* 0x00000006020f7c23 */ /* 0x004fe4000800000b */
[----:B------:R-:W0:Y:S03]  /*0150*/  LDC.64 R2, c[0x0][0x3a8] ;  /* 0x0000ea00ff027b82 */ /* 0x000e260000000a00 */
[----:B------:R-:W-:Y:S04]  /*0160*/  STG.E desc[UR4][R4.64], R15 ;  /* 0x0000000f04007986 */ /* 0x000fe8000c101904 */
[----:B------:R-:W2:Y:S01]  /*0170*/  LDG.E R6, desc[UR4][R6.64] ;  /* 0x0000000406067981 */ /* 0x000ea2000c1e1900 */
[----:B------:R-:W1:Y:S03]  /*0180*/  LDC.64 R10, c[0x0][0x390] ;  /* 0x0000e400ff0a7b82 */ /* 0x000e660000000a00 */
[----:B------:R-:W2:Y:S01]  /*0190*/  LDG.E R17, desc[UR4][R8.64] ;  /* 0x0000000408117981 */ /* 0x000ea2000c1e1900 */
[----:B0-----:R-:W-:-:S04]  /*01a0*/  IMAD.WIDE R2, R13, 0x4, R2 ;  /* 0x000000040d027825 */ /* 0x001fc800078e0202 */
[----:B-1----:R-:W-:-:S04]  /*01b0*/  IMAD.WIDE R10, R13, 0x4, R10 ;  /* 0x000000040d0a7825 */ /* 0x002fc800078e020a */
[----:B--2---:R-:W-:-:S05]  /*01c0*/  FFMA R17, R6, UR6, R17 ;  /* 0x0000000606117c23 */ /* 0x004fca0008000011 */
[----:B------:R-:W-:Y:S04]  /*01d0*/  STG.E desc[UR4][R8.64], R17 ;  /* 0x0000001108007986 */ /* 0x000fe8000c101904 */
[----:B------:R-:W2:Y:S04]  /*01e0*/  LDG.E R2, desc[UR4][R2.64] ;  /* 0x0000000402027981 */ /* 0x000ea8000c1e1900 */
[----:B------:R-:W2:Y:S02]  /*01f0*/  LDG.E R13, desc[UR4][R10.64] ;  /* 0x000000040a0d7981 */ /* 0x000ea4000c1e1900 */
[----:B--2---:R-:W-:-:S05]  /*0200*/  FFMA R13, R2, UR6, R13 ;  /* 0x00000006020d7c23 */ /* 0x004fca000800000d */
[----:B------:R-:W-:Y:S01]  /*0210*/  STG.E desc[UR4][R10.64], R13 ;  /* 0x0000000d0a007986 */ /* 0x000fe2000c101904 */
[----:B------:R-:W-:Y:S05]  /*0220*/  EXIT ;  /* 0x000000000000794d */ /* 0x000fea0003800000 */
.L_x_0:
[----:B------:R-:W-:-:S00]  /*0230*/  BRA `(.L_x_0) ;  /* 0xfffffffc00fc7947 */ /* 0x000fc0000383ffff */
[----:B------:R-:W-:-:S00]  /*0240*/  NOP ;  /* 0x0000000000007918 */ /* 0x000fc00000000000 */
        /* <DEDUP_REMOVED lines=11> */
.L_x_19:


//--------------------- .text._Z9bodyForce7BodySoAfi --------------------------
	.section	.text._Z9bodyForce7BodySoAfi,"ax",@progbits
	.align	128
        .global         _Z9bodyForce7BodySoAfi
        .type           _Z9bodyForce7BodySoAfi,@function
        .size           _Z9bodyForce7BodySoAfi,(.L_x_20 - _Z9bodyForce7BodySoAfi)
        .other          _Z9bodyForce7BodySoAfi,@"STO_CUDA_ENTRY STV_DEFAULT"
_Z9bodyForce7BodySoAfi:
.text._Z9bodyForce7BodySoAfi:
[----:B------:R-:W-:Y:S01]  /*0000*/  LDC R1, c[0x0][0x37c] ;  /* 0x0000df00ff017b82 */ /* 0x000fe20000000800 */
[----:B------:R-:W0:Y:S07]  /*0010*/  S2R R0, SR_TID.X ;  /* 0x0000000000007919 */ /* 0x000e2e0000002100 */
[----:B------:R-:W0:Y:S01]  /*0020*/  S2UR UR4, SR_CTAID.X ;  /* 0x00000000000479c3 */ /* 0x000e220000002500 */
[----:B------:R-:W1:Y:S01]  /*0030*/  LDCU UR5, c[0x0][0x3b4] ;  /* 0x00007680ff0577ac */ /* 0x000e620008000800 */
[----:B------:R-:W-:Y:S01]  /*0040*/  BSSY.RECONVERGENT B0, `(.L_x_1) ;  /* 0x0000012000007945 */ /* 0x000fe20003800200 */
[----:B------:R-:W-:Y:S01]  /*0050*/  HFMA2 R10, -RZ, RZ, 0, 0 ;  /* 0x00000000ff0a7431 */ /* 0x000fe200000001ff */
[----:B------:R-:W2:Y:S04]  /*0060*/  LDCU.64 UR10, c[0x0][0x358] ;  /* 0x00006b00ff0a77ac */ /* 0x000ea80008000a00 */
[----:B------:R-:W0:Y:S01]  /*0070*/  LDC R3, c[0x0][0x360] ;  /* 0x0000d800ff037b82 */ /* 0x000e220000000800 */
[----:B-1----:R-:W-:-:S04]  /*0080*/  MOV R9, UR5 ;  /* 0x0000000500097c02 */ /* 0x002fc80008000f00 */
[----:B------:R-:W-:Y:S01]  /*0090*/  ISETP.GE.AND P1, PT, R9, 0x1, PT ;  /* 0x000000010900780c */ /* 0x000fe20003f26270 */
[----:B0-----:R-:W-:-:S05]  /*00a0*/  IMAD R8, R3, UR4, R0 ;  /* 0x0000000403087c24 */ /* 0x001fca000f8e0200 */
[----:B------:R-:W-:-:S13]  /*00b0*/  ISETP.GE.AND P0, PT, R8, R9, PT ;  /* 0x000000090800720c */ /* 0x000fda0003f06270 */
[----:B--2---:R-:W-:Y:S05]  /*00c0*/  @P0 BRA `(.L_x_2) ;  /* 0x0000000000240947 */ /* 0x004fea0003800000 */
[----:B------:R-:W0:Y:S08]  /*00d0*/  LDC.64 R2, c[0x0][0x380] ;  /* 0x0000e000ff027b82 */ /* 0x000e300000000a00 */
[----:B------:R-:W1:Y:S08]  /*00e0*/  LDC.64 R4, c[0x0][0x388] ;  /* 0x0000e200ff047b82 */ /* 0x000e700000000a00 */
[----:B------:R-:W2:Y:S01]  /*00f0*/  LDC.64 R6, c[0x0][0x390] ;  /* 0x0000e400ff067b82 */ /* 0x000ea20000000a00 */
[----:B0-----:R-:W-:-:S05]  /*0100*/  IMAD.WIDE R2, R8, 0x4, R2 ;  /* 0x0000000408027825 */ /* 0x001fca00078e0202 */
[----:B------:R0:W5:Y:S01]  /*0110*/  LDG.E R11, desc[UR10][R2.64] ;  /* 0x0000000a020b7981 */ /* 0x000162000c1e1900 */
[----:B-1----:R-:W-:-:S05]  /*0120*/  IMAD.WIDE R4, R8, 0x4, R4 ;  /* 0x0000000408047825 */ /* 0x002fca00078e0204 */
[----:B------:R0:W5:Y:S01]  /*0130*/  LDG.E R14, desc[UR10][R4.64] ;  /* 0x0000000a040e7981 */ /* 0x000162000c1e1900 */
[----:B--2---:R-:W-:-:S05]  /*0140*/  IMAD.WIDE R6, R8, 0x4, R6 ;  /* 0x0000000408067825 */ /* 0x004fca00078e0206 */
[----:B------:R0:W5:Y:S02]  /*0150*/  LDG.E R15, desc[UR10][R6.64] ;  /* 0x0000000a060f7981 */ /* 0x000164000c1e1900 */
.L_x_2:
[----:B------:R-:W-:Y:S05]  /*0160*/  BSYNC.RECONVERGENT B0 ;  /* 0x0000000000007941 */ /* 0x000fea0003800200 */
.L_x_1:
[----:B------:R-:W-:Y:S01]  /*0170*/  CS2R R12, SRZ ;  /* 0x00000000000c7805 */ /* 0x000fe2000001ff00 */
[----:B------:R-:W-:Y:S06]  /*0180*/  @!P1 BRA `(.L_x_3) ;  /* 0x0000000c00b89947 */ /* 0x000fec0003800000 */
[----:B------:R-:W1:Y:S01]  /*0190*/  S2UR UR6, SR_CgaCtaId ;  /* 0x00000000000679c3 */ /* 0x000e620000008800 */
[----:B------:R-:W-:Y:S01]  /*01a0*/  UMOV UR4, 0x400 ;  /* 0x0000040000047882 */ /* 0x000fe20000000000 */
[----:B------:R-:W-:Y:S01]  /*01b0*/  IADD3 R16, PT, PT, R9, 0xff, RZ ;  /* 0x000000ff09107810 */ /* 0x000fe20007ffe0ff */
[----:B------:R-:W-:Y:S01]  /*01c0*/  UIADD3 UR5, UPT, UPT, UR4, 0x400, URZ ;  /* 0x0000040004057890 */ /* 0x000fe2000fffe0ff */
[----:B------:R-:W-:Y:S01]  /*01d0*/  HFMA2 R10, -RZ, RZ, 0, 0 ;  /* 0x00000000ff0a7431 */ /* 0x000fe200000001ff */
[----:B------:R-:W-:Y:S01]  /*01e0*/  UIADD3 UR4, UPT, UPT, UR4, 0x800, URZ ;  /* 0x0000080004047890 */ /* 0x000fe2000fffe0ff */
[----:B------:R-:W-:Y:S02]  /*01f0*/  CS2R R12, SRZ ;  /* 0x00000000000c7805 */ /* 0x000fe4000001ff00 */
[----:B------:R-:W-:Y:S02]  /*0200*/  MOV R17, RZ ;  /* 0x000000ff00117202 */ /* 0x000fe40000000f00 */
[----:B------:R-:W-:Y:S01]  /*0210*/  SHF.R.U32.HI R16, RZ, 0x8, R16 ;  /* 0x00000008ff107819 */ /* 0x000fe20000011610 */
[----:B-1----:R-:W-:-:S02]  /*0220*/  ULEA UR5, UR6, UR5, 0x18 ;  /* 0x0000000506057291 */ /* 0x002fc4000f8ec0ff */
[----:B------:R-:W-:-:S04]  /*0230*/  ULEA UR4, UR6, UR4, 0x18 ;  /* 0x0000000406047291 */ /* 0x000fc8000f8ec0ff */
[C---:B------:R-:W-:Y:S02]  /*0240*/  LEA R18, R0.reuse, UR5, 0x2 ;  /* 0x0000000500127c11 */ /* 0x040fe4000f8e10ff */
[----:B------:R-:W-:-:S07]  /*0250*/  LEA R19, R0, UR4, 0x2 ;  /* 0x0000000400137c11 */ /* 0x000fce000f8e10ff */
.L_x_17:
[----:B------:R-:W1:Y:S01]  /*0260*/  LDCU UR4, c[0x0][0x3b4] ;  /* 0x00007680ff0477ac */ /* 0x000e620008000800 */
[----:B------:R-:W-:Y:S01]  /*0270*/  LEA R21, R17, R0, 0x8 ;  /* 0x0000000011157211 */ /* 0x000fe200078e40ff */
[----:B------:R-:W-:Y:S01]  /*0280*/  BSSY.RECONVERGENT B0, `(.L_x_4) ;  /* 0x0000014000007945 */ /* 0x000fe20003800200 */
[----:B-1----:R-:W-:-:S04]  /*0290*/  MOV R9, UR4 ;  /* 0x0000000400097c02 */ /* 0x002fc80008000f00 */
[----:B------:R-:W-:-:S13]  /*02a0*/  ISETP.GE.AND P0, PT, R21, R9, PT ;  /* 0x000000091500720c */ /* 0x000fda0003f06270 */
[----:B------:R-:W-:Y:S05]  /*02b0*/  @P0 BRA `(.L_x_5) ;  /* 0x0000000000400947 */ /* 0x000fea0003800000 */
[----:B0-----:R-:W0:Y:S08]  /*02c0*/  LDC.64 R4, c[0x0][0x380] ;  /* 0x0000e000ff047b82 */ /* 0x001e300000000a00 */
[----:B------:R-:W1:Y:S08]  /*02d0*/  LDC.64 R6, c[0x0][0x388] ;  /* 0x0000e200ff067b82 */ /* 0x000e700000000a00 */
[----:B------:R-:W2:Y:S01]  /*02e0*/  LDC.64 R2, c[0x0][0x390] ;  /* 0x0000e400ff027b82 */ /* 0x000ea20000000a00 */
[----:B0-----:R-:W-:-:S06]  /*02f0*/  IMAD.WIDE R4, R21, 0x4, R4 ;  /* 0x0000000415047825 */ /* 0x001fcc00078e0204 */
[----:B------:R-:W3:Y:S01]  /*0300*/  LDG.E R4, desc[UR10][R4.64] ;  /* 0x0000000a04047981 */ /* 0x000ee2000c1e1900 */
[----:B-1----:R-:W-:-:S06]  /*0310*/  IMAD.WIDE R6, R21, 0x4, R6 ;  /* 0x0000000415067825 */ /* 0x002fcc00078e0206 */
[----:B------:R-:W4:Y:S01]  /*0320*/  LDG.E R7, desc[UR10][R6.64] ;  /* 0x0000000a06077981 */ /* 0x000f22000c1e1900 */
[----:B--2---:R-:W-:-:S06]  /*0330*/  IMAD.WIDE R2, R21, 0x4, R2 ;  /* 0x0000000415027825 */ /* 0x004fcc00078e0202 */
[----:B------:R-:W2:Y:S01]  /*0340*/  LDG.E R2, desc[UR10][R2.64] ;  /* 0x0000000a02027981 */ /* 0x000ea2000c1e1900 */
[----:B------:R-:W0:Y:S01]  /*0350*/  S2UR UR5, SR_CgaCtaId ;  /* 0x00000000000579c3 */ /* 0x000e220000008800 */
[----:B------:R-:W-:Y:S02]  /*0360*/  UMOV UR4, 0x400 ;  /* 0x0000040000047882 */ /* 0x000fe40000000000 */
[----:B0-----:R-:W-:-:S06]  /*0370*/  ULEA UR4, UR5, UR4, 0x18 ;  /* 0x0000000405047291 */ /* 0x001fcc000f8ec0ff */
[----:B------:R-:W-:-:S05]  /*0380*/  LEA R21, R0, UR4, 0x2 ;  /* 0x0000000400157c11 */ /* 0x000fca000f8e10ff */
[----:B---3--:R1:W-:Y:S04]  /*0390*/  STS [R21], R4 ;  /* 0x0000000415007388 */ /* 0x0083e80000000800 */
[----:B----4-:R1:W-:Y:S04]  /*03a0*/  STS [R18], R7 ;  /* 0x0000000712007388 */ /* 0x0103e80000000800 */
[----:B--2---:R1:W-:Y:S02]  /*03b0*/  STS [R19], R2 ;  /* 0x0000000213007388 */ /* 0x0043e40000000800 */
.L_x_5:
[----:B------:R-:W-:Y:S05]  /*03c0*/  BSYNC.RECONVERGENT B0 ;  /* 0x0000000000007941 */ /* 0x000fea0003800200 */
.L_x_4:
[----:B------:R-:W-:Y:S01]  /*03d0*/  BAR.SYNC.DEFER_BLOCKING 0x0 ;  /* 0x0000000000007b1d */ /* 0x000fe20000010000 */
[----:B------:R-:W-:Y:S02]  /*03e0*/  ISETP.GE.AND P0, PT, R8, R9, PT ;  /* 0x000000090800720c */ /* 0x000fe40003f06270 */
[----:B01----:R-:W-:Y:S02]  /*03f0*/  MOV R2, R17 ;  /* 0x0000001100027202 */ /* 0x003fe40000000f00 */
[----:B------:R-:W-:Y:S01]  /*0400*/  IADD3 R17, PT, PT, R17, 0x1, RZ ;  /* 0x0000000111117810 */ /* 0x000fe20007ffe0ff */
[----:B------:R-:W-:Y:S03]  /*0410*/  BSSY.RECONVERGENT B0, `(.L_x_6) ;  /* 0x00000c3000007945 */ /* 0x000fe60003800200 */
[----:B------:R-:W-:-:S05]  /*0420*/  ISETP.NE.AND P5, PT, R17, R16, PT ;  /* 0x000000101100720c */ /* 0x000fca0003fa5270 */
[----:B------:R-:W-:Y:S08]  /*0430*/  @P0 BRA `(.L_x_7) ;  /* 0x0000000c00000947 */ /* 0x000ff00003800000 */
[----:B------:R-:W0:Y:S01]  /*0440*/  S2UR UR5, SR_CgaCtaId ;  /* 0x00000000000579c3 */ /* 0x000e220000008800 */
[----:B------:R-:W-:Y:S01]  /*0450*/  UMOV UR4, 0x400 ;  /* 0x0000040000047882 */ /* 0x000fe20000000000 */
[----:B------:R-:W1:Y:S01]  /*0460*/  LDCU UR13, c[0x0][0x3b4] ;  /* 0x00007680ff0d77ac */ /* 0x000e620008000800 */
[----:B------:R-:W-:Y:S02]  /*0470*/  UIADD3 UR7, UPT, UPT, UR4, 0x400, URZ ;  /* 0x0000040004077890 */ /* 0x000fe4000fffe0ff */
[----:B------:R-:W-:Y:S02]  /*0480*/  UIADD3 UR8, UPT, UPT, UR4, 0x800, URZ ;  /* 0x0000080004087890 */ /* 0x000fe4000fffe0ff */
[----:B0-----:R-:W-:Y:S02]  /*0490*/  ULEA UR6, UR5, UR4, 0x18 ;  /* 0x0000000405067291 */ /* 0x001fe4000f8ec0ff */
[----:B------:R-:W-:Y:S02]  /*04a0*/  ULEA UR7, UR5, UR7, 0x18 ;  /* 0x0000000705077291 */ /* 0x000fe4000f8ec0ff */
[----:B------:R-:W-:Y:S01]  /*04b0*/  ULEA UR8, UR5, UR8, 0x18 ;  /* 0x0000000805087291 */ /* 0x000fe2000f8ec0ff */
[----:B-1----:R-:W-:-:S11]  /*04c0*/  UMOV UR4, URZ ;  /* 0x000000ff00047c82 */ /* 0x002fd60008000000 */
.L_x_16:
[----:B------:R-:W-:Y:S01]  /*04d0*/  LEA R4, R2, UR4, 0x8 ;  /* 0x0000000402047c11 */ /* 0x000fe2000f8e40ff */
[----:B------:R-:W-:Y:S01]  /*04e0*/  ULEA UR5, UR4, UR6, 0x2 ;  /* 0x0000000604057291 */ /* 0x000fe2000f8e10ff */
[----:B------:R-:W-:Y:S01]  /*04f0*/  MOV R9, UR13 ;  /* 0x0000000d00097c02 */ /* 0x000fe20008000f00 */
[----:B------:R-:W-:Y:S01]  /*0500*/  ULEA UR9, UR4, UR7, 0x2 ;  /* 0x0000000704097291 */ /* 0x000fe2000f8e10ff */
[C---:B------:R-:W-:Y:S01]  /*0510*/  IADD3 R6, PT, PT, R4.reuse, 0x1, RZ ;  /* 0x0000000104067810 */ /* 0x040fe20007ffe0ff */
[----:B------:R-:W-:Y:S01]  /*0520*/  ULEA UR12, UR4, UR8, 0x2 ;  /* 0x00000008040c7291 */ /* 0x000fe2000f8e10ff */
[CC--:B------:R-:W-:Y:S02]  /*0530*/  ISETP.GE.AND P0, PT, R4.reuse, R9.reuse, PT ;  /* 0x000000090400720c */ /* 0x0c0fe40003f06270 */
[----:B------:R-:W-:Y:S02]  /*0540*/  IADD3 R20, PT, PT, R4, 0x2, RZ ;  /* 0x0000000204147810 */ /* 0x000fe40007ffe0ff */
[----:B------:R-:W-:-:S02]  /*0550*/  ISETP.GE.AND P6, PT, R6, R9, PT ;  /* 0x000000090600720c */ /* 0x000fc40003fc6270 */
[-C--:B------:R-:W-:Y:S02]  /*0560*/  ISETP.GE.AND P4, PT, R20, R9.reuse, PT ;  /* 0x000000091400720c */ /* 0x080fe40003f86270 */
[C---:B------:R-:W-:Y:S02]  /*0570*/  IADD3 R22, PT, PT, R4.reuse, 0x3, RZ ;  /* 0x0000000304167810 */ /* 0x040fe40007ffe0ff */
[C---:B------:R-:W-:Y:S02]  /*0580*/  IADD3 R6, PT, PT, R4.reuse, 0x4, RZ ;  /* 0x0000000404067810 */ /* 0x040fe40007ffe0ff */
[----:B------:R-:W-:Y:S02]  /*0590*/  IADD3 R20, PT, PT, R4, 0x5, RZ ;  /* 0x0000000504147810 */ /* 0x000fe40007ffe0ff */
[-C--:B------:R-:W-:Y:S02]  /*05a0*/  ISETP.GE.AND P3, PT, R22, R9.reuse, PT ;  /* 0x000000091600720c */ /* 0x080fe40003f66270 */
[----:B------:R-:W-:-:S02]  /*05b0*/  ISETP.GE.AND P2, PT, R6, R9, PT ;  /* 0x000000090600720c */ /* 0x000fc40003f46270 */
[----:B------:R-:W-:Y:S02]  /*05c0*/  ISETP.GE.AND P1, PT, R20, R9, PT ;  /* 0x000000091400720c */ /* 0x000fe40003f26270 */
[----:B------:R-:W-:Y:S01]  /*05d0*/  IADD3 R24, PT, PT, R4, 0x6, RZ ;  /* 0x0000000604187810 */ /* 0x000fe20007ffe0ff */
[----:B------:R-:W-:Y:S10]  /*05e0*/  @P0 BRA `(.L_x_8) ;  /* 0x00000000004c0947 */ /* 0x000ff40003800000 */
[----:B------:R-:W0:Y:S04]  /*05f0*/  LDS R3, [UR9] ;  /* 0x00000009ff037984 */ /* 0x000e280008000800 */
[----:B------:R-:W1:Y:S04]  /*0600*/  LDS R6, [UR5] ;  /* 0x00000005ff067984 */ /* 0x000e680008000800 */
[----:B------:R-:W2:Y:S01]  /*0610*/  LDS R20, [UR12] ;  /* 0x0000000cff147984 */ /* 0x000ea20008000800 */
[----:B0----5:R-:W-:Y:S01]  /*0620*/  FADD R3, -R14, R3 ;  /* 0x000000030e037221 */ /* 0x021fe20000000100 */
[----:B-1----:R-:W-:-:S03]  /*0630*/  FADD R6, -R11, R6 ;  /* 0x000000060b067221 */ /* 0x002fc60000000100 */
[----:B------:R-:W-:Y:S01]  /*0640*/  FMUL R7, R3, R3 ;  /* 0x0000000303077220 */ /* 0x000fe20000400000 */
[----:B--2---:R-:W-:-:S03]  /*0650*/  FADD R5, -R15, R20 ;  /* 0x000000140f057221 */ /* 0x004fc60000000100 */
[----:B------:R-:W-:-:S04]  /*0660*/  FFMA R20, R6, R6, R7 ;  /* 0x0000000606147223 */ /* 0x000fc80000000007 */
[----:B------:R-:W-:-:S04]  /*0670*/  FFMA R20, R5, R5, R20 ;  /* 0x0000000505147223 */ /* 0x000fc80000000014 */
[----:B------:R-:W-:-:S05]  /*0680*/  FADD R20, R20, 9.9999997171806853657e-10 ;  /* 0x3089705f14147421 */ /* 0x000fca0000000000 */
[----:B------:R-:W-:-:S13]  /*0690*/  FSETP.GEU.AND P0, PT, |R20|, 1.175494350822287508e-38, PT ;  /* 0x008000001400780b */ /* 0x000fda0003f0e200 */
[----:B------:R-:W-:-:S04]  /*06a0*/  @!P0 FMUL R20, R20, 16777216 ;  /* 0x4b80000014148820 */ /* 0x000fc80000400000 */
[----:B------:R-:W0:Y:S02]  /*06b0*/  MUFU.RSQ R7, R20 ;  /* 0x0000001400077308 */ /* 0x000e240000001400 */
[----:B0-----:R-:W-:-:S04]  /*06c0*/  @!P0 FMUL R7, R7, 4096 ;  /* 0x4580000007078820 */ /* 0x001fc80000400000 */
[----:B------:R-:W-:-:S04]  /*06d0*/  FMUL R22, R7, R7 ;  /* 0x0000000707167220 */ /* 0x000fc80000400000 */
[----:B------:R-:W-:-:S04]  /*06e0*/  FMUL R22, R7, R22 ;  /* 0x0000001607167220 */ /* 0x000fc80000400000 */
[-C--:B------:R-:W-:Y:S01]  /*06f0*/  FFMA R13, R6, R22.reuse, R13 ;  /* 0x00000016060d7223 */ /* 0x080fe2000000000d */
[-C--:B------:R-:W-:Y:S01]  /*0700*/  FFMA R12, R3, R22.reuse, R12 ;  /* 0x00000016030c7223 */ /* 0x080fe2000000000c */
[----:B------:R-:W-:-:S07]  /*0710*/  FFMA R10, R5, R22, R10 ;  /* 0x00000016050a7223 */ /* 0x000fce000000000a */
.L_x_8:
[----:B------:R-:W-:Y:S01]  /*0720*/  UIADD3 UR4, UPT, UPT, UR4, 0x8, URZ ;  /* 0x0000000804047890 */ /* 0x000fe2000fffe0ff */
[----:B------:R-:W-:Y:S02]  /*0730*/  ISETP.GE.AND P0, PT, R24, R9, PT ;  /* 0x000000091800720c */ /* 0x000fe40003f06270 */
[----:B------:R-:W-:Y:S01]  /*0740*/  IADD3 R22, PT, PT, R4, 0x7, RZ ;  /* 0x0000000704167810 */ /* 0x000fe20007ffe0ff */
[----:B------:R-:W-:Y:S10]  /*0750*/  @P6 BRA `(.L_x_9) ;  /* 0x00000000004c6947 */ /* 0x000ff40003800000 */
[----:B------:R-:W0:Y:S04]  /*0760*/  LDS R3, [UR9+0x4] ;  /* 0x00000409ff037984 */ /* 0x000e280008000800 */
[----:B------:R-:W1:Y:S04]  /*0770*/  LDS R4, [UR5+0x4] ;  /* 0x00000405ff047984 */ /* 0x000e680008000800 */
[----:B------:R-:W2:Y:S01]  /*0780*/  LDS R6, [UR12+0x4] ;  /* 0x0000040cff067984 */ /* 0x000ea20008000800 */
        /* <DEDUP_REMOVED lines=16> */
.L_x_9:
[----:B------:R-:W-:Y:S01]  /*0890*/  UISETP.NE.AND UP0, UPT, UR4, 0x100, UPT ;  /* 0x000001000400788c */ /* 0x000fe2000bf05270 */
[----:B------:R-:W-:Y:S01]  /*08a0*/  ISETP.GE.AND P6, PT, R22, R9, PT ;  /* 0x000000091600720c */ /* 0x000fe20003fc6270 */
[----:B------:R-:W-:-:S12]  /*08b0*/  @P4 BRA `(.L_x_10) ;  /* 0x00000000004c4947 */ /* 0x000fd80003800000 */
        /* <DEDUP_REMOVED lines=19> */
.L_x_10:
[----:B------:R-:W-:Y:S05]  /*09f0*/  @P3 BRA `(.L_x_11) ;  /* 0x00000000004c3947 */ /* 0x000fea0003800000 */
        /* <DEDUP_REMOVED lines=19> */
.L_x_11:
        /* <DEDUP_REMOVED lines=20> */
.L_x_12:
        /* <DEDUP_REMOVED lines=20> */
.L_x_13:
        /* <DEDUP_REMOVED lines=20> */
.L_x_14:
        /* <DEDUP_REMOVED lines=20> */
.L_x_15:
[----:B------:R-:W-:Y:S05]  /*1030*/  BRA.U UP0, `(.L_x_16) ;  /* 0xfffffff500247547 */ /* 0x000fea000b83ffff */
.L_x_7:
[----:B------:R-:W-:Y:S05]  /*1040*/  BSYNC.RECONVERGENT B0 ;  /* 0x0000000000007941 */ /* 0x000fea0003800200 */
.L_x_6:
[----:B------:R-:W-:Y:S06]  /*1050*/  BAR.SYNC.DEFER_BLOCKING 0x0 ;  /* 0x0000000000007b1d */ /* 0x000fec0000010000 */
[----:B------:R-:W-:Y:S05]  /*1060*/  @P5 BRA `(.L_x_17) ;  /* 0xfffffff0007c5947 */ /* 0x000fea000383ffff */
.L_x_3:
[----:B------:R-:W-:-:S13]  /*1070*/  ISETP.GE.AND P0, PT, R8, R9, PT ;  /* 0x000000090800720c */ /* 0x000fda0003f06270 */
[----:B------:R-:W-:Y:S05]  /*1080*/  @P0 EXIT ;  /* 0x000000000000094d */ /* 0x000fea0003800000 */
[----:B0-----:R-:W0:Y:S01]  /*1090*/  LDC.64 R2, c[0x0][0x398] ;  /* 0x0000e600ff027b82 */ /* 0x001e220000000a00 */
[----:B------:R-:W1:Y:S07]  /*10a0*/  LDCU UR4, c[0x0][0x3b0] ;  /* 0x00007600ff0477ac */ /* 0x000e6e0008000800 */
[----:B------:R-:W2:Y:S08]  /*10b0*/  LDC.64 R4, c[0x0][0x3a0] ;  /* 0x0000e800ff047b82 */ /* 0x000eb00000000a00 */
[----:B------:R-:W3:Y:S01]  /*10c0*/  LDC.64 R6, c[0x0][0x3a8] ;  /* 0x0000ea00ff067b82 */ /* 0x000ee20000000a00 */
[----:B0-----:R-:W-:-:S05]  /*10d0*/  IMAD.WIDE R2, R8, 0x4, R2 ;  /* 0x0000000408027825 */ /* 0x001fca00078e0202 */
[----:B------:R-:W1:Y:S01]  /*10e0*/  LDG.E R0, desc[UR10][R2.64] ;  /* 0x0000000a02007981 */ /* 0x000e62000c1e1900 */
[----:B--2---:R-:W-:-:S04]  /*10f0*/  IMAD.WIDE R4, R8, 0x4, R4 ;  /* 0x0000000408047825 */ /* 0x004fc800078e0204 */
[----:B-1----:R-:W-:-:S05]  /*1100*/  FFMA R13, R13, UR4, R0 ;  /* 0x000000040d0d7c23 */ /* 0x002fca0008000000 */
[----:B------:R-:W-:Y:S04]  /*1110*/  STG.E desc[UR10][R2.64], R13 ;  /* 0x0000000d02007986 */ /* 0x000fe8000c10190a */
[----:B------:R-:W2:Y:S02]  /*1120*/  LDG.E R9, desc[UR10][R4.64] ;  /* 0x0000000a04097981 */ /* 0x000ea4000c1e1900 */
[----:B--2--5:R-:W-:Y:S01]  /*1130*/  FFMA R11, R12, UR4, R9 ;  /* 0x000000040c0b7c23 */ /* 0x024fe20008000009 */
[----:B---3--:R-:W-:-:S04]  /*1140*/  IMAD.WIDE R8, R8, 0x4, R6 ;  /* 0x0000000408087825 */ /* 0x008fc800078e0206 */
[----:B------:R-:W-:Y:S04]  /*1150*/  STG.E desc[UR10][R4.64], R11 ;  /* 0x0000000b04007986 */ /* 0x000fe8000c10190a */
[----:B------:R-:W2:Y:S02]  /*1160*/  LDG.E R7, desc[UR10][R8.64] ;  /* 0x0000000a08077981 */ /* 0x000ea4000c1e1900 */
[----:B--2---:R-:W-:-:S05]  /*1170*/  FFMA R7, R10, UR4, R7 ;  /* 0x000000040a077c23 */ /* 0x004fca0008000007 */
[----:B------:R-:W-:Y:S01]  /*1180*/  STG.E desc[UR10][R8.64], R7 ;  /* 0x0000000708007986 */ /* 0x000fe2000c10190a */
[----:B------:R-:W-:Y:S05]  /*1190*/  EXIT ;  /* 0x000000000000794d */ /* 0x000fea0003800000 */
.L_x_18:
        /* <DEDUP_REMOVED lines=14> */
.L_x_20:


//--------------------- .nv.shared.reserved.0     --------------------------
	.section	.nv.shared.reserved.0,"aw",@nobits
	.weak		__nv_reservedSMEM_offset_0_alias
	.size		__nv_reservedSMEM_offset_0_alias, 0, 64
	.other		__nv_reservedSMEM_offset_0_alias,@"STO_CUDA_RESERVED_SHARED STV_DEFAULT"
__nv_reservedSMEM_offset_0_alias:
	.zero		0
	.zero		64


//--------------------- .nv.shared._Z9bodyForce7BodySoAfi --------------------------
	.section	.nv.shared._Z9bodyForce7BodySoAfi,"aw",@nobits
	.sectionflags	@""
	.align	4
.nv.shared._Z9bodyForce7BodySoAfi:
	.zero		4096


//--------------------- .nv.constant0._Z18integratePositions7BodySoAfi --------------------------
	.section	.nv.constant0._Z18integratePositions7BodySoAfi,"a",@progbits
	.sectionflags	@""
	.align	4
.nv.constant0._Z18integratePositions7BodySoAfi:
	.zero		952


//--------------------- .nv.constant0._Z9bodyForce7BodySoAfi --------------------------
	.section	.nv.constant0._Z9bodyForce7BodySoAfi,"a",@progbits
	.sectionflags	@""
	.align	4
.nv.constant0._Z9bodyForce7BodySoAfi:
	.zero		952


//--------------------- SYMBOLS --------------------------

	.type		.nv.reservedSmem.offset0,@object
	.size		.nv.reservedSmem.offset0,0x4
	.type		.nv.reservedSmem.cap,@object
	.size		.nv.reservedSmem.cap,0x4
